	.headerflags	@"EF_CUDA_TEXMODE_UNIFIED EF_CUDA_64BIT_ADDRESS EF_CUDA_ACCELERATORS EF_CUDA_SM90 EF_CUDA_VIRTUAL_SM(EF_CUDA_SM90)"
	.elftype	@"ET_EXEC"


//--------------------- .nv.info                  --------------------------
	.section	.nv.info,"",@"SHT_CUDA_INFO"
	.align	4


	//----- nvinfo : EIATTR_REGCOUNT
	.align		4
        /*0000*/ 	.byte	0x04, 0x2f
        /*0002*/ 	.short	(.L_1 - .L_0)
	.align		4
.L_0:
        /*0004*/ 	.word	index@(triton_poi_fused_convolution_relu_8)
        /*0008*/ 	.word	0x00000014


	//----- nvinfo : EIATTR_MIN_STACK_SIZE
	.align		4
.L_1:
        /*000c*/ 	.byte	0x04, 0x12
        /*000e*/ 	.short	(.L_3 - .L_2)
	.align		4
.L_2:
        /*0010*/ 	.word	index@(triton_poi_fused_convolution_relu_8)
        /*0014*/ 	.word	0x00000000


	//----- nvinfo : EIATTR_FRAME_SIZE
	.align		4
.L_3:
        /*0018*/ 	.byte	0x04, 0x11
        /*001a*/ 	.short	(.L_5 - .L_4)
	.align		4
.L_4:
        /*001c*/ 	.word	index@(triton_poi_fused_convolution_relu_8)
        /*0020*/ 	.word	0x00000000


	//----- nvinfo : EIATTR_MIN_STACK_SIZE
	.align		4
.L_5:
        /*0024*/ 	.byte	0x04, 0x12
        /*0026*/ 	.short	(.L_7 - .L_6)
	.align		4
.L_6:
        /*0028*/ 	.word	index@(triton_poi_fused_convolution_relu_8)
        /*002c*/ 	.word	0x00000000
.L_7:


//--------------------- .nv.info.triton_poi_fused_convolution_relu_8 --------------------------
	.section	.nv.info.triton_poi_fused_convolution_relu_8,"",@"SHT_CUDA_INFO"
	.sectionflags	@""
	.align	4


	//----- nvinfo : EIATTR_CUDA_API_VERSION
	.align		4
        /*0000*/ 	.byte	0x04, 0x37
        /*0002*/ 	.short	(.L_9 - .L_8)
.L_8:
        /*0004*/ 	.word	0x0000007c


	//----- nvinfo : EIATTR_KPARAM_INFO
	.align		4
.L_9:
        /*0008*/ 	.byte	0x04, 0x17
        /*000a*/ 	.short	(.L_11 - .L_10)
.L_10:
        /*000c*/ 	.word	0x00000000
        /*0010*/ 	.short	0x0005
        /*0012*/ 	.short	0x0024
        /*0014*/ 	.byte	0x00, 0xf0, 0x11, 0x00


	//----- nvinfo : EIATTR_KPARAM_INFO
	.align		4
.L_11:
        /*0018*/ 	.byte	0x04, 0x17
        /*001a*/ 	.short	(.L_13 - .L_12)
.L_12:
        /*001c*/ 	.word	0x00000000
        /*0020*/ 	.short	0x0004
        /*0022*/ 	.short	0x0020
        /*0024*/ 	.byte	0x00, 0xf0, 0x11, 0x00


	//----- nvinfo : EIATTR_KPARAM_INFO
	.align		4
.L_13:
        /*0028*/ 	.byte	0x04, 0x17
        /*002a*/ 	.short	(.L_15 - .L_14)
.L_14:
        /*002c*/ 	.word	0x00000000
        /*0030*/ 	.short	0x0003
        /*0032*/ 	.short	0x0018
        /*0034*/ 	.byte	0x00, 0xf4, 0x21, 0x00


	//----- nvinfo : EIATTR_KPARAM_INFO
	.align		4
.L_15:
        /*0038*/ 	.byte	0x04, 0x17
        /*003a*/ 	.short	(.L_17 - .L_16)
.L_16:
        /*003c*/ 	.word	0x00000000
        /*0040*/ 	.short	0x0002
        /*0042*/ 	.short	0x0010
        /*0044*/ 	.byte	0x00, 0xf4, 0x21, 0x00


	//----- nvinfo : EIATTR_KPARAM_INFO
	.align		4
.L_17:
        /*0048*/ 	.byte	0x04, 0x17
        /*004a*/ 	.short	(.L_19 - .L_18)
.L_18:
        /*004c*/ 	.word	0x00000000
        /*0050*/ 	.short	0x0001
        /*0052*/ 	.short	0x0008
        /*0054*/ 	.byte	0x00, 0xf4, 0x21, 0x00


	//----- nvinfo : EIATTR_KPARAM_INFO
	.align		4
.L_19:
        /*0058*/ 	.byte	0x04, 0x17
        /*005a*/ 	.short	(.L_21 - .L_20)
.L_20:
        /*005c*/ 	.word	0x00000000
        /*0060*/ 	.short	0x0000
        /*0062*/ 	.short	0x0000
        /*0064*/ 	.byte	0x00, 0xf4, 0x21, 0x00


	//----- nvinfo : EIATTR_SPARSE_MMA_MASK
	.align		4
.L_21:
        /*0068*/ 	.byte	0x03, 0x50
        /*006a*/ 	.short	0x0000


	//----- nvinfo : EIATTR_MAXREG_COUNT
	.align		4
        /*006c*/ 	.byte	0x03, 0x1b
        /*006e*/ 	.short	0x00ff


	//----- nvinfo : EIATTR_EXIT_INSTR_OFFSETS
	.align		4
        /*0070*/ 	.byte	0x04, 0x1c
        /*0072*/ 	.short	(.L_23 - .L_22)


	//   ....[0]....
.L_22:
        /*0074*/ 	.word	0x000003a0


	//   ....[1]....
        /*0078*/ 	.word	0x000003c0


	//----- nvinfo : EIATTR_REQNTID
	.align		4
.L_23:
        /*007c*/ 	.byte	0x04, 0x10
        /*007e*/ 	.short	(.L_25 - .L_24)
.L_24:
        /*0080*/ 	.word	0x00000080
        /*0084*/ 	.word	0x00000001
        /*0088*/ 	.word	0x00000001


	//----- nvinfo : EIATTR_CBANK_PARAM_SIZE
	.align		4
.L_25:
        /*008c*/ 	.byte	0x03, 0x19
        /*008e*/ 	.short	0x0028


	//----- nvinfo : EIATTR_PARAM_CBANK
	.align		4
        /*0090*/ 	.byte	0x04, 0x0a
        /*0092*/ 	.short	(.L_27 - .L_26)
	.align		4
.L_26:
        /*0094*/ 	.word	index@(.nv.constant0.triton_poi_fused_convolution_relu_8)
        /*0098*/ 	.short	0x0210
        /*009a*/ 	.short	0x0028


	//----- nvinfo : EIATTR_SW_WAR
	.align		4
.L_27:
        /*009c*/ 	.byte	0x04, 0x36
        /*009e*/ 	.short	(.L_29 - .L_28)
.L_28:
        /*00a0*/ 	.word	0x00000008
.L_29:


//--------------------- .nv.callgraph             --------------------------
	.section	.nv.callgraph,"",@"SHT_CUDA_CALLGRAPH"
	.align	4
	.sectionentsize	8
	.align		4
        /*0000*/ 	.word	0x00000000
	.align		4
        /*0004*/ 	.word	0xffffffff
	.align		4
        /*0008*/ 	.word	0x00000000
	.align		4
        /*000c*/ 	.word	0xfffffffe
	.align		4
        /*0010*/ 	.word	0x00000000
	.align		4
        /*0014*/ 	.word	0xfffffffd
	.align		4
        /*0018*/ 	.word	0x00000000
	.align		4
        /*001c*/ 	.word	0xfffffffc


//--------------------- .text.triton_poi_fused_convolution_relu_8 --------------------------
	.section	.text.triton_poi_fused_convolution_relu_8,"ax",@progbits
	.sectionflags	@"SHF_BARRIERS=1"
	.align	128
        .global         triton_poi_fused_convolution_relu_8
        .type           triton_poi_fused_convolution_relu_8,@function
        .size           triton_poi_fused_convolution_relu_8,(.L_x_1 - triton_poi_fused_convolution_relu_8)
        .other          triton_poi_fused_convolution_relu_8,@"STO_CUDA_ENTRY STV_DEFAULT"
triton_poi_fused_convolution_relu_8:
.text.triton_poi_fused_convolution_relu_8:
[----:B------:R-:W0:Y:S02]  /*0000*/  LDC R1, c[0x0][0x28] ;  /* 0x00000a00ff017b82 */ /* 0x000e240000000800 */
[----:B------:R-:W1:Y:S01]  /*0010*/  S2R R16, SR_TID.X ;  /* 0x0000000000107919 */ /* 0x000e620000002100 */
[----:B------:R-:W2:Y:S01]  /*0020*/  LDC.64 R6, c[0x0][0x218] ;  /* 0x00008600ff067b82 */ /* 0x000ea20000000a00 */
[----:B------:R-:W-:Y:S02]  /*0030*/  CS2R R14, SRZ ;  /* 0x00000000000e7805 */ /* 0x000fe4000001ff00 */
[----:B------:R-:W-:Y:S01]  /*0040*/  CS2R R12, SRZ ;  /* 0x00000000000c7805 */ /* 0x000fe2000001ff00 */
[----:B------:R-:W3:Y:S01]  /*0050*/  S2R R3, SR_CTAID.Y ;  /* 0x0000000000037919 */ /* 0x000ee20000002600 */
[----:B------:R-:W-:Y:S01]  /*0060*/  ULDC.64 UR6, c[0x0][0x208] ;  /* 0x0000820000067ab9 */ /* 0x000fe20000000a00 */
[----:B------:R-:W4:Y:S02]  /*0070*/  S2R R0, SR_CTAID.X ;  /* 0x0000000000007919 */ /* 0x000f240000002500 */
[----:B------:R-:W5:Y:S01]  /*0080*/  LDC.64 R4, c[0x0][0x210] ;  /* 0x00008400ff047b82 */ /* 0x000f620000000a00 */
[----:B-1----:R-:W-:-:S05]  /*0090*/  IMAD.SHL.U32 R2, R16, 0x2, RZ ;  /* 0x0000000210027824 */ /* 0x002fca00078e00ff */
[----:B------:R-:W-:Y:S02]  /*00a0*/  LOP3.LUT R8, R2, 0xfe, RZ, 0xc0, !PT ;  /* 0x000000fe02087812 */ /* 0x000fe400078ec0ff */
[----:B----4-:R-:W-:Y:S02]  /*00b0*/  ISETP.GE.AND P0, PT, R0, 0x9, PT ;  /* 0x000000090000780c */ /* 0x010fe40003f06270 */
[----:B---3--:R-:W-:-:S04]  /*00c0*/  PRMT R2, R8, 0x6540, R3 ;  /* 0x0000654008027816 */ /* 0x008fc80000000003 */
[C---:B------:R-:W-:Y:S01]  /*00d0*/  ISETP.GE.AND P2, PT, R2.reuse, 0x600, PT ;  /* 0x000006000200780c */ /* 0x040fe20003f46270 */
[C---:B------:R-:W-:Y:S01]  /*00e0*/  IMAD.HI R9, R2.reuse, 0x2aaaaaab, RZ ;  /* 0x2aaaaaab02097827 */ /* 0x040fe200078e02ff */
[----:B------:R-:W-:-:S04]  /*00f0*/  ISETP.LT.AND P1, PT, R2, 0x600, !P0 ;  /* 0x000006000200780c */ /* 0x000fc80004721270 */
[----:B------:R-:W-:-:S04]  /*0100*/  SHF.R.U32.HI R10, RZ, 0x1f, R9 ;  /* 0x0000001fff0a7819 */ /* 0x000fc80000011609 */
[----:B------:R-:W-:-:S05]  /*0110*/  LEA.HI.SX32 R9, R9, R10, 0x1a ;  /* 0x0000000a09097211 */ /* 0x000fca00078fd2ff */
[----:B------:R-:W-:-:S04]  /*0120*/  IMAD R11, R9, -0x180, R2 ;  /* 0xfffffe80090b7824 */ /* 0x000fc800078e0202 */
[----:B------:R-:W-:Y:S02]  /*0130*/  IMAD R10, R0, 0x180, R11 ;  /* 0x00000180000a7824 */ /* 0x000fe400078e020b */
[----:B--2---:R-:W-:-:S04]  /*0140*/  IMAD.WIDE R6, R11, 0x4, R6 ;  /* 0x000000040b067825 */ /* 0x004fc800078e0206 */
[----:B------:R-:W-:Y:S01]  /*0150*/  IMAD R2, R9, 0xd80, R10 ;  /* 0x00000d8009027824 */ /* 0x000fe200078e020a */
[----:B------:R1:W2:Y:S03]  /*0160*/  @!P2 LDG.E.EL.64 R14, desc[UR6][R6.64] ;  /* 0x00000006060ea981 */ /* 0x0002a6000c2e1b00 */
[----:B-----5:R-:W-:-:S05]  /*0170*/  IMAD.WIDE R4, R2, 0x4, R4 ;  /* 0x0000000402047825 */ /* 0x020fca00078e0204 */
[----:B------:R-:W2:Y:S01]  /*0180*/  @P1 LDG.E.EL.64 R12, desc[UR6][R4.64] ;  /* 0x00000006040c1981 */ /* 0x000ea2000c2e1b00 */
[----:B------:R-:W3:Y:S01]  /*0190*/  S2UR UR5, SR_CgaCtaId ;  /* 0x00000000000579c3 */ /* 0x000ee20000008800 */
[----:B------:R-:W-:Y:S01]  /*01a0*/  UMOV UR4, 0x400 ;  /* 0x0000040000047882 */ /* 0x000fe20000000000 */
[----:B------:R-:W-:-:S06]  /*01b0*/  LOP3.LUT R11, R16, 0x7f, RZ, 0xc0, !PT ;  /* 0x0000007f100b7812 */ /* 0x000fcc00078ec0ff */
[----:B-1----:R-:W1:Y:S01]  /*01c0*/  LDC.64 R6, c[0x0][0x228] ;  /* 0x00008a00ff067b82 */ /* 0x002e620000000a00 */
[----:B---3--:R-:W-:Y:S01]  /*01d0*/  UPRMT UR4, UR5, 0x654, UR4 ;  /* 0x0000065405047896 */ /* 0x008fe20008000004 */
[----:B------:R-:W-:Y:S01]  /*01e0*/  LOP3.LUT R9, R11, 0x80, RZ, 0xfc, !PT ;  /* 0x000000800b097812 */ /* 0x000fe200078efcff */
[----:B-1----:R-:W-:Y:S01]  /*01f0*/  IMAD.WIDE R6, R2, 0x4, R6 ;  /* 0x0000000402067825 */ /* 0x002fe200078e0206 */
[----:B--2---:R-:W-:-:S03]  /*0200*/  FSETP.GEU.AND P2, PT, R12, -R14, PT ;  /* 0x8000000e0c00720b */ /* 0x004fc60003f4e000 */
[----:B------:R-:W-:Y:S01]  /*0210*/  FADD R12, R14, R12 ;  /* 0x0000000c0e0c7221 */ /* 0x000fe20000000000 */
[----:B------:R-:W-:Y:S01]  /*0220*/  FADD R10, R15, R13 ;  /* 0x0000000d0f0a7221 */ /* 0x000fe20000000000 */
[----:B------:R-:W-:Y:S02]  /*0230*/  FSETP.GEU.AND P3, PT, R13, -R15, PT ;  /* 0x8000000f0d00720b */ /* 0x000fe40003f6e000 */
[----:B------:R-:W-:Y:S02]  /*0240*/  LEA R13, R8, UR4, 0x3 ;  /* 0x00000004080d7c11 */ /* 0x000fe4000f8e18ff */
[----:B------:R-:W-:Y:S02]  /*0250*/  FSEL R4, R12, RZ, P2 ;  /* 0x000000ff0c047208 */ /* 0x000fe40001000000 */
[----:B------:R-:W-:-:S03]  /*0260*/  FSEL R5, R10, RZ, P3 ;  /* 0x000000ff0a057208 */ /* 0x000fc60001800000 */
[----:B------:R-:W-:Y:S04]  /*0270*/  STS [R13], R4 ;  /* 0x000000040d007388 */ /* 0x000fe80000000800 */
[----:B------:R1:W-:Y:S01]  /*0280*/  STS [R13+0x8], R5 ;  /* 0x000008050d007388 */ /* 0x0003e20000000800 */
[----:B------:R-:W-:Y:S01]  /*0290*/  LEA R12, R11, UR4, 0x3 ;  /* 0x000000040b0c7c11 */ /* 0x000fe2000f8e18ff */
[----:B------:R-:W-:Y:S01]  /*02a0*/  BAR.SYNC.DEFER_BLOCKING 0x0 ;  /* 0x0000000000007b1d */ /* 0x000fe20000010000 */
[----:B------:R-:W-:-:S07]  /*02b0*/  LEA R14, R9, UR4, 0x3 ;  /* 0x00000004090e7c11 */ /* 0x000fce000f8e18ff */
[----:B------:R-:W2:Y:S01]  /*02c0*/  LDC.64 R8, c[0x0][0x220] ;  /* 0x00008800ff087b82 */ /* 0x000ea20000000a00 */
[----:B------:R-:W3:Y:S04]  /*02d0*/  LDS R15, [R12] ;  /* 0x000000000c0f7984 */ /* 0x000ee80000000800 */
[----:B------:R-:W4:Y:S01]  /*02e0*/  LDS R17, [R14] ;  /* 0x000000000e117984 */ /* 0x000f220000000800 */
[----:B------:R-:W-:Y:S01]  /*02f0*/  IMAD.SHL.U32 R10, R3, 0x100, RZ ;  /* 0x00000100030a7824 */ /* 0x000fe200078e00ff */
[----:B------:R-:W-:-:S04]  /*0300*/  PRMT R3, R11, 0x6540, R3 ;  /* 0x000065400b037816 */ /* 0x000fc80000000003 */
[----:B------:R-:W-:Y:S02]  /*0310*/  LOP3.LUT R11, R10, 0x80, R11, 0xfe, !PT ;  /* 0x000000800a0b7812 */ /* 0x000fe400078efe0b */
[----:B------:R-:W-:Y:S02]  /*0320*/  ISETP.LT.AND P2, PT, R3, 0x600, !P0 ;  /* 0x000006000300780c */ /* 0x000fe40004741270 */
[----:B------:R-:W-:Y:S01]  /*0330*/  ISETP.LT.AND P0, PT, R11, 0x600, !P0 ;  /* 0x000006000b00780c */ /* 0x000fe20004701270 */
[--C-:B------:R-:W-:Y:S02]  /*0340*/  IMAD R3, R3, 0x9, R0.reuse ;  /* 0x0000000903037824 */ /* 0x100fe400078e0200 */
[----:B-1----:R-:W-:Y:S02]  /*0350*/  IMAD R13, R11, 0x9, R0 ;  /* 0x000000090b0d7824 */ /* 0x002fe400078e0200 */
[----:B--2---:R-:W-:-:S04]  /*0360*/  IMAD.WIDE R10, R3, 0x4, R8 ;  /* 0x00000004030a7825 */ /* 0x004fc800078e0208 */
[----:B------:R-:W-:Y:S02]  /*0370*/  IMAD.WIDE R8, R13, 0x4, R8 ;  /* 0x000000040d087825 */ /* 0x000fe400078e0208 */
[----:B---3--:R1:W-:Y:S04]  /*0380*/  @P2 STG.E desc[UR6][R10.64], R15 ;  /* 0x0000000f0a002986 */ /* 0x0083e8000c101906 */
[----:B----4-:R1:W-:Y:S01]  /*0390*/  @P0 STG.E desc[UR6][R8.64], R17 ;  /* 0x0000001108000986 */ /* 0x0103e2000c101906 */
[----:B------:R-:W-:Y:S05]  /*03a0*/  @!P1 EXIT ;  /* 0x000000000000994d */ /* 0x000fea0003800000 */
[----:B------:R-:W-:Y:S01]  /*03b0*/  STG.E.64 desc[UR6][R6.64], R4 ;  /* 0x0000000406007986 */ /* 0x000fe2000c101b06 */
[----:B------:R-:W-:Y:S05]  /*03c0*/  EXIT ;  /* 0x000000000000794d */ /* 0x000fea0003800000 */
.L_x_0:
[----:B------:R-:W-:-:S00]  /*03d0*/  BRA `(.L_x_0) ;  /* 0xfffffffc00fc7947 */ /* 0x000fc0000383ffff */
[----:B------:R-:W-:-:S00]  /*03e0*/  NOP ;  /* 0x0000000000007918 */ /* 0x000fc00000000000 */
        /* <DEDUP_REMOVED lines=9> */
.L_x_1:


//--------------------- .nv.shared.triton_poi_fused_convolution_relu_8 --------------------------
	.section	.nv.shared.triton_poi_fused_convolution_relu_8,"aw",@nobits
	.sectionflags	@""
	.align	16
	.zero		1024


//--------------------- .nv.constant0.triton_poi_fused_convolution_relu_8 --------------------------
	.section	.nv.constant0.triton_poi_fused_convolution_relu_8,"a",@progbits
	.sectionflags	@""
	.align	4
.nv.constant0.triton_poi_fused_convolution_relu_8:
	.zero		568
